//
// Generated by NVIDIA NVVM Compiler
//
// Compiler Build ID: CL-36424714
// Cuda compilation tools, release 13.0, V13.0.88
// Based on NVVM 20.0.0
//

.version 9.0
.target sm_100
.address_size 64

	// .globl	_Z10sumVectorsPiS_S_

.visible .entry _Z10sumVectorsPiS_S_(
	.param .u64 .ptr .align 1 _Z10sumVectorsPiS_S__param_0,
	.param .u64 .ptr .align 1 _Z10sumVectorsPiS_S__param_1,
	.param .u64 .ptr .align 1 _Z10sumVectorsPiS_S__param_2
)
{
	.reg .pred 	%p<2>;
	.reg .b32 	%r<8>;
	.reg .b64 	%rd<11>;

	ld.param.u64 	%rd1, [_Z10sumVectorsPiS_S__param_0];
	ld.param.u64 	%rd2, [_Z10sumVectorsPiS_S__param_1];
	ld.param.u64 	%rd3, [_Z10sumVectorsPiS_S__param_2];
	mov.u32 	%r2, %ctaid.x;
	mov.u32 	%r3, %ntid.x;
	mov.u32 	%r4, %tid.x;
	mad.lo.s32 	%r1, %r2, %r3, %r4;
	setp.gt.s32 	%p1, %r1, 511;
	@%p1 bra 	$L__BB0_2;
	cvta.to.global.u64 	%rd4, %rd1;
	cvta.to.global.u64 	%rd5, %rd2;
	cvta.to.global.u64 	%rd6, %rd3;
	mul.wide.s32 	%rd7, %r1, 4;
	add.s64 	%rd8, %rd4, %rd7;
	ld.global.u32 	%r5, [%rd8];
	add.s64 	%rd9, %rd5, %rd7;
	ld.global.u32 	%r6, [%rd9];
	add.s32 	%r7, %r6, %r5;
	add.s64 	%rd10, %rd6, %rd7;
	st.global.u32 	[%rd10], %r7;
$L__BB0_2:
	ret;

}
	// .globl	_Z11initVectorsPiS_i
.visible .entry _Z11initVectorsPiS_i(
	.param .u64 .ptr .align 1 _Z11initVectorsPiS_i_param_0,
	.param .u64 .ptr .align 1 _Z11initVectorsPiS_i_param_1,
	.param .u32 _Z11initVectorsPiS_i_param_2
)
{
	.reg .pred 	%p<2>;
	.reg .b32 	%r<7>;
	.reg .b64 	%rd<8>;

	ld.param.u64 	%rd1, [_Z11initVectorsPiS_i_param_0];
	ld.param.u64 	%rd2, [_Z11initVectorsPiS_i_param_1];
	ld.param.u32 	%r2, [_Z11initVectorsPiS_i_param_2];
	mov.u32 	%r3, %ctaid.x;
	mov.u32 	%r4, %ntid.x;
	mov.u32 	%r5, %tid.x;
	mad.lo.s32 	%r1, %r3, %r4, %r5;
	setp.ge.s32 	%p1, %r1, %r2;
	@%p1 bra 	$L__BB1_2;
	cvta.to.global.u64 	%rd3, %rd1;
	cvta.to.global.u64 	%rd4, %rd2;
	add.s32 	%r6, %r1, 1;
	mul.wide.s32 	%rd5, %r1, 4;
	add.s64 	%rd6, %rd3, %rd5;
	st.global.u32 	[%rd6], %r6;
	add.s64 	%rd7, %rd4, %rd5;
	st.global.u32 	[%rd7], %r6;
$L__BB1_2:
	ret;

}


// ===== COMPILED SASS (sm_100) =====

	.target	sm_100

	.elftype	@"ET_EXEC"


//--------------------- .note.nv.tkinfo           --------------------------
	.section	.note.nv.tkinfo,"",@"SHT_NOTE"
	.sectionflags	@"SHF_NOTE_NV_TKINFO"
	.tkinfo
        /*0018*/ 	.word	0x00000002
        /*0030*/ 	.string	""
        /*0030*/ 	.string	"ptxas"
        /*0030*/ 	.string	"Cuda compilation tools, release 13.0, V13.0.88"
        /*0030*/ 	.string	"Build cuda_13.0.r13.0/compiler.36424714_0"
        /*0030*/ 	.string	"-arch sm_100 -m 64 "



//--------------------- .note.nv.cuinfo           --------------------------
	.section	.note.nv.cuinfo,"",@"SHT_NOTE"
	.sectionflags	@"SHF_NOTE_NV_CUINFO"
        /*0018*/ 	.short	0x0002
        /*001a*/ 	.short	0x0064
        /*001c*/ 	.short	0x0082
	.zero		2


//--------------------- .nv.info                  --------------------------
	.section	.nv.info,"",@"SHT_CUDA_INFO"
	.align	4


	//----- nvinfo : EIATTR_REGCOUNT
	.align		4
        /*0000*/ 	.byte	0x04, 0x2f
        /*0002*/ 	.short	(.L_1 - .L_0)
	.align		4
.L_0:
        /*0004*/ 	.word	index@(_Z10sumVectorsPiS_S_)
        /*0008*/ 	.word	0x0000000c


	//----- nvinfo : EIATTR_FRAME_SIZE
	.align		4
.L_1:
        /*000c*/ 	.byte	0x04, 0x11
        /*000e*/ 	.short	(.L_3 - .L_2)
	.align		4
.L_2:
        /*0010*/ 	.word	index@(_Z10sumVectorsPiS_S_)
        /*0014*/ 	.word	0x00000000


	//----- nvinfo : EIATTR_REGCOUNT
	.align		4
.L_3:
        /*0018*/ 	.byte	0x04, 0x2f
        /*001a*/ 	.short	(.L_5 - .L_4)
	.align		4
.L_4:
        /*001c*/ 	.word	index@(_Z11initVectorsPiS_i)
        /*0020*/ 	.word	0x0000000c


	//----- nvinfo : EIATTR_FRAME_SIZE
	.align		4
.L_5:
        /*0024*/ 	.byte	0x04, 0x11
        /*0026*/ 	.short	(.L_7 - .L_6)
	.align		4
.L_6:
        /*0028*/ 	.word	index@(_Z11initVectorsPiS_i)
        /*002c*/ 	.word	0x00000000


	//----- nvinfo : EIATTR_MIN_STACK_SIZE
	.align		4
.L_7:
        /*0030*/ 	.byte	0x04, 0x12
        /*0032*/ 	.short	(.L_9 - .L_8)
	.align		4
.L_8:
        /*0034*/ 	.word	index@(_Z11initVectorsPiS_i)
        /*0038*/ 	.word	0x00000000


	//----- nvinfo : EIATTR_MIN_STACK_SIZE
	.align		4
.L_9:
        /*003c*/ 	.byte	0x04, 0x12
        /*003e*/ 	.short	(.L_11 - .L_10)
	.align		4
.L_10:
        /*0040*/ 	.word	index@(_Z10sumVectorsPiS_S_)
        /*0044*/ 	.word	0x00000000
.L_11:


//--------------------- .nv.compat                --------------------------
	.section	.nv.compat,"",@"SHT_CUDA_COMPAT_INFO"
	.align	4
        /*0000*/ 	.byte	0x02, 0x09, 0x00, 0x00, 0x02, 0x02, 0x01, 0x00, 0x02, 0x05, 0x05, 0x00, 0x03, 0x07, 0x01, 0x01
        /*0010*/ 	.byte	0x02, 0x03, 0x00, 0x00, 0x02, 0x06, 0x01, 0x00, 0x04, 0x0b, 0x08, 0x00, 0x09, 0x00, 0x00, 0x00
        /*0020*/ 	.byte	0x00, 0x00, 0x00, 0x00


//--------------------- .nv.info._Z11initVectorsPiS_i --------------------------
	.section	.nv.info._Z11initVectorsPiS_i,"",@"SHT_CUDA_INFO"
	.sectionflags	@""
	.align	4


	//----- nvinfo : EIATTR_CUDA_API_VERSION
	.align		4
        /*0000*/ 	.byte	0x04, 0x37
        /*0002*/ 	.short	(.L_13 - .L_12)
.L_12:
        /*0004*/ 	.word	0x00000082


	//----- nvinfo : EIATTR_KPARAM_INFO
	.align		4
.L_13:
        /*0008*/ 	.byte	0x04, 0x17
        /*000a*/ 	.short	(.L_15 - .L_14)
.L_14:
        /*000c*/ 	.word	0x00000000
        /*0010*/ 	.short	0x0002
        /*0012*/ 	.short	0x0010
        /*0014*/ 	.byte	0x00, 0xf0, 0x11, 0x00


	//----- nvinfo : EIATTR_KPARAM_INFO
	.align		4
.L_15:
        /*0018*/ 	.byte	0x04, 0x17
        /*001a*/ 	.short	(.L_17 - .L_16)
.L_16:
        /*001c*/ 	.word	0x00000000
        /*0020*/ 	.short	0x0001
        /*0022*/ 	.short	0x0008
        /*0024*/ 	.byte	0x00, 0xf5, 0x21, 0x00


	//----- nvinfo : EIATTR_KPARAM_INFO
	.align		4
.L_17:
        /*0028*/ 	.byte	0x04, 0x17
        /*002a*/ 	.short	(.L_19 - .L_18)
.L_18:
        /*002c*/ 	.word	0x00000000
        /*0030*/ 	.short	0x0000
        /*0032*/ 	.short	0x0000
        /*0034*/ 	.byte	0x00, 0xf5, 0x21, 0x00


	//----- nvinfo : EIATTR_SPARSE_MMA_MASK
	.align		4
.L_19:
        /*0038*/ 	.byte	0x03, 0x50
        /*003a*/ 	.short	0x0000


	//----- nvinfo : EIATTR_MAXREG_COUNT
	.align		4
        /*003c*/ 	.byte	0x03, 0x1b
        /*003e*/ 	.short	0x00ff


	//----- nvinfo : EIATTR_MERCURY_ISA_VERSION
	.align		4
        /*0040*/ 	.byte	0x03, 0x5f
        /*0042*/ 	.short	0x0101


	//----- nvinfo : EIATTR_VRC_CTA_INIT_COUNT
	.align		4
        /*0044*/ 	.byte	0x02, 0x4a
	.zero		1
	.zero		1


	//----- nvinfo : EIATTR_EXIT_INSTR_OFFSETS
	.align		4
        /*0048*/ 	.byte	0x04, 0x1c
        /*004a*/ 	.short	(.L_21 - .L_20)


	//   ....[0]....
.L_20:
        /*004c*/ 	.word	0x00000070


	//   ....[1]....
        /*0050*/ 	.word	0x00000100


	//----- nvinfo : EIATTR_CBANK_PARAM_SIZE
	.align		4
.L_21:
        /*0054*/ 	.byte	0x03, 0x19
        /*0056*/ 	.short	0x0014


	//----- nvinfo : EIATTR_PARAM_CBANK
	.align		4
        /*0058*/ 	.byte	0x04, 0x0a
        /*005a*/ 	.short	(.L_23 - .L_22)
	.align		4
.L_22:
        /*005c*/ 	.word	index@(.nv.constant0._Z11initVectorsPiS_i)
        /*0060*/ 	.short	0x0380
        /*0062*/ 	.short	0x0014


	//----- nvinfo : EIATTR_SW_WAR
	.align		4
.L_23:
        /*0064*/ 	.byte	0x04, 0x36
        /*0066*/ 	.short	(.L_25 - .L_24)
.L_24:
        /*0068*/ 	.word	0x00000008
.L_25:


//--------------------- .nv.info._Z10sumVectorsPiS_S_ --------------------------
	.section	.nv.info._Z10sumVectorsPiS_S_,"",@"SHT_CUDA_INFO"
	.sectionflags	@""
	.align	4


	//----- nvinfo : EIATTR_CUDA_API_VERSION
	.align		4
        /*0000*/ 	.byte	0x04, 0x37
        /*0002*/ 	.short	(.L_27 - .L_26)
.L_26:
        /*0004*/ 	.word	0x00000082


	//----- nvinfo : EIATTR_KPARAM_INFO
	.align		4
.L_27:
        /*0008*/ 	.byte	0x04, 0x17
        /*000a*/ 	.short	(.L_29 - .L_28)
.L_28:
        /*000c*/ 	.word	0x00000000
        /*0010*/ 	.short	0x0002
        /*0012*/ 	.short	0x0010
        /*0014*/ 	.byte	0x00, 0xf5, 0x21, 0x00


	//----- nvinfo : EIATTR_KPARAM_INFO
	.align		4
.L_29:
        /*0018*/ 	.byte	0x04, 0x17
        /*001a*/ 	.short	(.L_31 - .L_30)
.L_30:
        /*001c*/ 	.word	0x00000000
        /*0020*/ 	.short	0x0001
        /*0022*/ 	.short	0x0008
        /*0024*/ 	.byte	0x00, 0xf5, 0x21, 0x00


	//----- nvinfo : EIATTR_KPARAM_INFO
	.align		4
.L_31:
        /*0028*/ 	.byte	0x04, 0x17
        /*002a*/ 	.short	(.L_33 - .L_32)
.L_32:
        /*002c*/ 	.word	0x00000000
        /*0030*/ 	.short	0x0000
        /*0032*/ 	.short	0x0000
        /*0034*/ 	.byte	0x00, 0xf5, 0x21, 0x00


	//----- nvinfo : EIATTR_SPARSE_MMA_MASK
	.align		4
.L_33:
        /*0038*/ 	.byte	0x03, 0x50
        /*003a*/ 	.short	0x0000


	//----- nvinfo : EIATTR_MAXREG_COUNT
	.align		4
        /*003c*/ 	.byte	0x03, 0x1b
        /*003e*/ 	.short	0x00ff


	//----- nvinfo : EIATTR_MERCURY_ISA_VERSION
	.align		4
        /*0040*/ 	.byte	0x03, 0x5f
        /*0042*/ 	.short	0x0101


	//----- nvinfo : EIATTR_VRC_CTA_INIT_COUNT
	.align		4
        /*0044*/ 	.byte	0x02, 0x4a
	.zero		1
	.zero		1


	//----- nvinfo : EIATTR_EXIT_INSTR_OFFSETS
	.align		4
        /*0048*/ 	.byte	0x04, 0x1c
        /*004a*/ 	.short	(.L_35 - .L_34)


	//   ....[0]....
.L_34:
        /*004c*/ 	.word	0x00000060


	//   ....[1]....
        /*0050*/ 	.word	0x00000120


	//----- nvinfo : EIATTR_CBANK_PARAM_SIZE
	.align		4
.L_35:
        /*0054*/ 	.byte	0x03, 0x19
        /*0056*/ 	.short	0x0018


	//----- nvinfo : EIATTR_PARAM_CBANK
	.align		4
        /*0058*/ 	.byte	0x04, 0x0a
        /*005a*/ 	.short	(.L_37 - .L_36)
	.align		4
.L_36:
        /*005c*/ 	.word	index@(.nv.constant0._Z10sumVectorsPiS_S_)
        /*0060*/ 	.short	0x0380
        /*0062*/ 	.short	0x0018


	//----- nvinfo : EIATTR_SW_WAR
	.align		4
.L_37:
        /*0064*/ 	.byte	0x04, 0x36
        /*0066*/ 	.short	(.L_39 - .L_38)
.L_38:
        /*0068*/ 	.word	0x00000008
.L_39:


//--------------------- .nv.callgraph             --------------------------
	.section	.nv.callgraph,"",@"SHT_CUDA_CALLGRAPH"
	.align	4
	.sectionentsize	8
	.align		4
        /*0000*/ 	.word	0x00000000
	.align		4
        /*0004*/ 	.word	0xffffffff
	.align		4
        /*0008*/ 	.word	0x00000000
	.align		4
        /*000c*/ 	.word	0xfffffffe
	.align		4
        /*0010*/ 	.word	0x00000000
	.align		4
        /*0014*/ 	.word	0xfffffffd
	.align		4
        /*0018*/ 	.word	0x00000000
	.align		4
        /*001c*/ 	.word	0xfffffffc


//--------------------- .text._Z11initVectorsPiS_i --------------------------
	.section	.text._Z11initVectorsPiS_i,"ax",@progbits
	.align	128
        .global         _Z11initVectorsPiS_i
        .type           _Z11initVectorsPiS_i,@function
        .size           _Z11initVectorsPiS_i,(.L_x_2 - _Z11initVectorsPiS_i)
        .other          _Z11initVectorsPiS_i,@"STO_CUDA_ENTRY STV_DEFAULT"
_Z11initVectorsPiS_i:
.text._Z11initVectorsPiS_i:
[----:B------:R-:W-:Y:S01]  /*0000*/  LDC R1, c[0x0][0x37c] ;  /* 0x0000df00ff017b82 */ /* 0x000fe20000000800 */
[----:B------:R-:W0:Y:S07]  /*0010*/  S2R R0, SR_TID.X ;  /* 0x0000000000007919 */ /* 0x000e2e0000002100 */
[----:B------:R-:W0:Y:S01]  /*0020*/  S2UR UR4, SR_CTAID.X ;  /* 0x00000000000479c3 */ /* 0x000e220000002500 */
[----:B------:R-:W1:Y:S07]  /*0030*/  LDCU UR5, c[0x0][0x390] ;  /* 0x00007200ff0577ac */ /* 0x000e6e0008000800 */
[----:B------:R-:W0:Y:S02]  /*0040*/  LDC R7, c[0x0][0x360] ;  /* 0x0000d800ff077b82 */ /* 0x000e240000000800 */
[----:B0-----:R-:W-:-:S05]  /*0050*/  IMAD R7, R7, UR4, R0 ;  /* 0x0000000407077c24 */ /* 0x001fca000f8e0200 */
[----:B-1----:R-:W-:-:S13]  /*0060*/  ISETP.GE.AND P0, PT, R7, UR5, PT ;  /* 0x0000000507007c0c */ /* 0x002fda000bf06270 */
[----:B------:R-:W-:Y:S05]  /*0070*/  @P0 EXIT ;  /* 0x000000000000094d */ /* 0x000fea0003800000 */
[----:B------:R-:W0:Y:S01]  /*0080*/  LDC.64 R2, c[0x0][0x380] ;  /* 0x0000e000ff027b82 */ /* 0x000e220000000a00 */
[----:B------:R-:W1:Y:S01]  /*0090*/  LDCU.64 UR4, c[0x0][0x358] ;  /* 0x00006b00ff0477ac */ /* 0x000e620008000a00 */
[----:B------:R-:W-:-:S06]  /*00a0*/  IADD3 R9, PT, PT, R7, 0x1, RZ ;  /* 0x0000000107097810 */ /* 0x000fcc0007ffe0ff */
[----:B------:R-:W2:Y:S01]  /*00b0*/  LDC.64 R4, c[0x0][0x388] ;  /* 0x0000e200ff047b82 */ /* 0x000ea20000000a00 */
[----:B0-----:R-:W-:-:S05]  /*00c0*/  IMAD.WIDE R2, R7, 0x4, R2 ;  /* 0x0000000407027825 */ /* 0x001fca00078e0202 */
[----:B-1----:R-:W-:Y:S01]  /*00d0*/  STG.E desc[UR4][R2.64], R9 ;  /* 0x0000000902007986 */ /* 0x002fe2000c101904 */
[----:B--2---:R-:W-:-:S05]  /*00e0*/  IMAD.WIDE R4, R7, 0x4, R4 ;  /* 0x0000000407047825 */ /* 0x004fca00078e0204 */
[----:B------:R-:W-:Y:S01]  /*00f0*/  STG.E desc[UR4][R4.64], R9 ;  /* 0x0000000904007986 */ /* 0x000fe2000c101904 */
[----:B------:R-:W-:Y:S05]  /*0100*/  EXIT ;  /* 0x000000000000794d */ /* 0x000fea0003800000 */
.L_x_0:
[----:B------:R-:W-:-:S00]  /*0110*/  BRA `(.L_x_0) ;  /* 0xfffffffc00fc7947 */ /* 0x000fc0000383ffff */
[----:B------:R-:W-:-:S00]  /*0120*/  NOP ;  /* 0x0000000000007918 */ /* 0x000fc00000000000 */
        /* <DEDUP_REMOVED lines=13> */
.L_x_2:


//--------------------- .text._Z10sumVectorsPiS_S_ --------------------------
	.section	.text._Z10sumVectorsPiS_S_,"ax",@progbits
	.align	128
        .global         _Z10sumVectorsPiS_S_
        .type           _Z10sumVectorsPiS_S_,@function
        .size           _Z10sumVectorsPiS_S_,(.L_x_3 - _Z10sumVectorsPiS_S_)
        .other          _Z10sumVectorsPiS_S_,@"STO_CUDA_ENTRY STV_DEFAULT"
_Z10sumVectorsPiS_S_:
.text._Z10sumVectorsPiS_S_:
[----:B------:R-:W-:Y:S01]  /*0000*/  LDC R1, c[0x0][0x37c] ;  /* 0x0000df00ff017b82 */ /* 0x000fe20000000800 */
[----:B------:R-:W0:Y:S07]  /*0010*/  S2R R0, SR_TID.X ;  /* 0x0000000000007919 */ /* 0x000e2e0000002100 */
[----:B------:R-:W0:Y:S08]  /*0020*/  S2UR UR4, SR_CTAID.X ;  /* 0x00000000000479c3 */ /* 0x000e300000002500 */
[----:B------:R-:W0:Y:S02]  /*0030*/  LDC R9, c[0x0][0x360] ;  /* 0x0000d800ff097b82 */ /* 0x000e240000000800 */
[----:B0-----:R-:W-:-:S05]  /*0040*/  IMAD R9, R9, UR4, R0 ;  /* 0x0000000409097c24 */ /* 0x001fca000f8e0200 */
[----:B------:R-:W-:-:S13]  /*0050*/  ISETP.GT.AND P0, PT, R9, 0x1ff, PT ;  /* 0x000001ff0900780c */ /* 0x000fda0003f04270 */
[----:B------:R-:W-:Y:S05]  /*0060*/  @P0 EXIT ;  /* 0x000000000000094d */ /* 0x000fea0003800000 */
[----:B------:R-:W0:Y:S01]  /*0070*/  LDC.64 R2, c[0x0][0x380] ;  /* 0x0000e000ff027b82 */ /* 0x000e220000000a00 */
[----:B------:R-:W1:Y:S07]  /*0080*/  LDCU.64 UR4, c[0x0][0x358] ;  /* 0x00006b00ff0477ac */ /* 0x000e6e0008000a00 */
[----:B------:R-:W2:Y:S08]  /*0090*/  LDC.64 R4, c[0x0][0x388] ;  /* 0x0000e200ff047b82 */ /* 0x000eb00000000a00 */
[----:B------:R-:W3:Y:S01]  /*00a0*/  LDC.64 R6, c[0x0][0x390] ;  /* 0x0000e400ff067b82 */ /* 0x000ee20000000a00 */
[----:B0-----:R-:W-:-:S06]  /*00b0*/  IMAD.WIDE R2, R9, 0x4, R2 ;  /* 0x0000000409027825 */ /* 0x001fcc00078e0202 */
[----:B-1----:R-:W4:Y:S01]  /*00c0*/  LDG.E R2, desc[UR4][R2.64] ;  /* 0x0000000402027981 */ /* 0x002f22000c1e1900 */
[----:B--2---:R-:W-:-:S06]  /*00d0*/  IMAD.WIDE R4, R9, 0x4, R4 ;  /* 0x0000000409047825 */ /* 0x004fcc00078e0204 */
[----:B------:R-:W4:Y:S01]  /*00e0*/  LDG.E R5, desc[UR4][R4.64] ;  /* 0x0000000404057981 */ /* 0x000f22000c1e1900 */
[----:B---3--:R-:W-:Y:S01]  /*00f0*/  IMAD.WIDE R6, R9, 0x4, R6 ;  /* 0x0000000409067825 */ /* 0x008fe200078e0206 */
[----:B----4-:R-:W-:-:S05]  /*0100*/  IADD3 R9, PT, PT, R2, R5, RZ ;  /* 0x0000000502097210 */ /* 0x010fca0007ffe0ff */
[----:B------:R-:W-:Y:S01]  /*0110*/  STG.E desc[UR4][R6.64], R9 ;  /* 0x0000000906007986 */ /* 0x000fe2000c101904 */
[----:B------:R-:W-:Y:S05]  /*0120*/  EXIT ;  /* 0x000000000000794d */ /* 0x000fea0003800000 */
.L_x_1:
        /* <DEDUP_REMOVED lines=13> */
.L_x_3:


//--------------------- .nv.shared.reserved.0     --------------------------
	.section	.nv.shared.reserved.0,"aw",@nobits
	.weak		__nv_reservedSMEM_offset_0_alias
	.size		__nv_reservedSMEM_offset_0_alias, 0, 64
	.other		__nv_reservedSMEM_offset_0_alias,@"STO_CUDA_RESERVED_SHARED STV_DEFAULT"
__nv_reservedSMEM_offset_0_alias:
	.zero		0
	.zero		64


//--------------------- .nv.constant0._Z11initVectorsPiS_i --------------------------
	.section	.nv.constant0._Z11initVectorsPiS_i,"a",@progbits
	.sectionflags	@""
	.align	4
.nv.constant0._Z11initVectorsPiS_i:
	.zero		916


//--------------------- .nv.constant0._Z10sumVectorsPiS_S_ --------------------------
	.section	.nv.constant0._Z10sumVectorsPiS_S_,"a",@progbits
	.sectionflags	@""
	.align	4
.nv.constant0._Z10sumVectorsPiS_S_:
	.zero		920


//--------------------- SYMBOLS --------------------------

	.type		.nv.reservedSmem.offset0,@object
	.size		.nv.reservedSmem.offset0,0x4
